	.headerflags	@"EF_CUDA_TEXMODE_UNIFIED EF_CUDA_64BIT_ADDRESS EF_CUDA_ACCELERATORS EF_CUDA_SM90 EF_CUDA_VIRTUAL_SM(EF_CUDA_SM90)"
	.elftype	@"ET_EXEC"


//--------------------- .nv.info                  --------------------------
	.section	.nv.info,"",@"SHT_CUDA_INFO"
	.align	4


	//----- nvinfo : EIATTR_REGCOUNT
	.align		4
        /*0000*/ 	.byte	0x04, 0x2f
        /*0002*/ 	.short	(.L_1 - .L_0)
	.align		4
.L_0:
        /*0004*/ 	.word	index@(triton_poi_fused_mean_sub_sum_2)
        /*0008*/ 	.word	0x0000001c


	//----- nvinfo : EIATTR_MIN_STACK_SIZE
	.align		4
.L_1:
        /*000c*/ 	.byte	0x04, 0x12
        /*000e*/ 	.short	(.L_3 - .L_2)
	.align		4
.L_2:
        /*0010*/ 	.word	index@(triton_poi_fused_mean_sub_sum_2)
        /*0014*/ 	.word	0x00000000


	//----- nvinfo : EIATTR_FRAME_SIZE
	.align		4
.L_3:
        /*0018*/ 	.byte	0x04, 0x11
        /*001a*/ 	.short	(.L_5 - .L_4)
	.align		4
.L_4:
        /*001c*/ 	.word	index@(triton_poi_fused_mean_sub_sum_2)
        /*0020*/ 	.word	0x00000000


	//----- nvinfo : EIATTR_MIN_STACK_SIZE
	.align		4
.L_5:
        /*0024*/ 	.byte	0x04, 0x12
        /*0026*/ 	.short	(.L_7 - .L_6)
	.align		4
.L_6:
        /*0028*/ 	.word	index@(triton_poi_fused_mean_sub_sum_2)
        /*002c*/ 	.word	0x00000000
.L_7:


//--------------------- .nv.info.triton_poi_fused_mean_sub_sum_2 --------------------------
	.section	.nv.info.triton_poi_fused_mean_sub_sum_2,"",@"SHT_CUDA_INFO"
	.sectionflags	@""
	.align	4


	//----- nvinfo : EIATTR_CUDA_API_VERSION
	.align		4
        /*0000*/ 	.byte	0x04, 0x37
        /*0002*/ 	.short	(.L_9 - .L_8)
.L_8:
        /*0004*/ 	.word	0x0000007c


	//----- nvinfo : EIATTR_KPARAM_INFO
	.align		4
.L_9:
        /*0008*/ 	.byte	0x04, 0x17
        /*000a*/ 	.short	(.L_11 - .L_10)
.L_10:
        /*000c*/ 	.word	0x00000000
        /*0010*/ 	.short	0x0002
        /*0012*/ 	.short	0x0010
        /*0014*/ 	.byte	0x00, 0xf4, 0x21, 0x00


	//----- nvinfo : EIATTR_KPARAM_INFO
	.align		4
.L_11:
        /*0018*/ 	.byte	0x04, 0x17
        /*001a*/ 	.short	(.L_13 - .L_12)
.L_12:
        /*001c*/ 	.word	0x00000000
        /*0020*/ 	.short	0x0001
        /*0022*/ 	.short	0x0008
        /*0024*/ 	.byte	0x00, 0xf4, 0x21, 0x00


	//----- nvinfo : EIATTR_KPARAM_INFO
	.align		4
.L_13:
        /*0028*/ 	.byte	0x04, 0x17
        /*002a*/ 	.short	(.L_15 - .L_14)
.L_14:
        /*002c*/ 	.word	0x00000000
        /*0030*/ 	.short	0x0000
        /*0032*/ 	.short	0x0000
        /*0034*/ 	.byte	0x00, 0xf4, 0x21, 0x00


	//----- nvinfo : EIATTR_SPARSE_MMA_MASK
	.align		4
.L_15:
        /*0038*/ 	.byte	0x03, 0x50
        /*003a*/ 	.short	0x0000


	//----- nvinfo : EIATTR_MAXREG_COUNT
	.align		4
        /*003c*/ 	.byte	0x03, 0x1b
        /*003e*/ 	.short	0x00ff


	//----- nvinfo : EIATTR_EXIT_INSTR_OFFSETS
	.align		4
        /*0040*/ 	.byte	0x04, 0x1c
        /*0042*/ 	.short	(.L_17 - .L_16)


	//   ....[0]....
.L_16:
        /*0044*/ 	.word	0x00000240


	//   ....[1]....
        /*0048*/ 	.word	0x00000310


	//----- nvinfo : EIATTR_REQNTID
	.align		4
.L_17:
        /*004c*/ 	.byte	0x04, 0x10
        /*004e*/ 	.short	(.L_19 - .L_18)
.L_18:
        /*0050*/ 	.word	0x00000020
        /*0054*/ 	.word	0x00000001
        /*0058*/ 	.word	0x00000001


	//----- nvinfo : EIATTR_CBANK_PARAM_SIZE
	.align		4
.L_19:
        /*005c*/ 	.byte	0x03, 0x19
        /*005e*/ 	.short	0x0018


	//----- nvinfo : EIATTR_PARAM_CBANK
	.align		4
        /*0060*/ 	.byte	0x04, 0x0a
        /*0062*/ 	.short	(.L_21 - .L_20)
	.align		4
.L_20:
        /*0064*/ 	.word	index@(.nv.constant0.triton_poi_fused_mean_sub_sum_2)
        /*0068*/ 	.short	0x0210
        /*006a*/ 	.short	0x0018


	//----- nvinfo : EIATTR_SW_WAR
	.align		4
.L_21:
        /*006c*/ 	.byte	0x04, 0x36
        /*006e*/ 	.short	(.L_23 - .L_22)
.L_22:
        /*0070*/ 	.word	0x00000008
.L_23:


//--------------------- .nv.callgraph             --------------------------
	.section	.nv.callgraph,"",@"SHT_CUDA_CALLGRAPH"
	.align	4
	.sectionentsize	8
	.align		4
        /*0000*/ 	.word	0x00000000
	.align		4
        /*0004*/ 	.word	0xffffffff
	.align		4
        /*0008*/ 	.word	0x00000000
	.align		4
        /*000c*/ 	.word	0xfffffffe
	.align		4
        /*0010*/ 	.word	0x00000000
	.align		4
        /*0014*/ 	.word	0xfffffffd
	.align		4
        /*0018*/ 	.word	0x00000000
	.align		4
        /*001c*/ 	.word	0xfffffffc


//--------------------- .text.triton_poi_fused_mean_sub_sum_2 --------------------------
	.section	.text.triton_poi_fused_mean_sub_sum_2,"ax",@progbits
	.align	128
        .global         triton_poi_fused_mean_sub_sum_2
        .type           triton_poi_fused_mean_sub_sum_2,@function
        .size           triton_poi_fused_mean_sub_sum_2,(.L_x_1 - triton_poi_fused_mean_sub_sum_2)
        .other          triton_poi_fused_mean_sub_sum_2,@"STO_CUDA_ENTRY STV_DEFAULT"
triton_poi_fused_mean_sub_sum_2:
.text.triton_poi_fused_mean_sub_sum_2:
[----:B------:R-:W0:Y:S02]  /*0000*/  LDC R1, c[0x0][0x28] ;  /* 0x00000a00ff017b82 */ /* 0x000e240000000800 */
[----:B------:R-:W1:Y:S01]  /*0010*/  LDC.64 R4, c[0x0][0x218] ;  /* 0x00008600ff047b82 */ /* 0x000e620000000a00 */
[----:B------:R-:W-:-:S07]  /*0020*/  ULDC.64 UR4, c[0x0][0x208] ;  /* 0x0000820000047ab9 */ /* 0x000fce0000000a00 */
[----:B------:R-:W2:Y:S01]  /*0030*/  LDC.64 R2, c[0x0][0x210] ;  /* 0x00008400ff027b82 */ /* 0x000ea20000000a00 */
[----:B-1----:R-:W3:Y:S04]  /*0040*/  LDG.E R9, desc[UR4][R4.64] ;  /* 0x0000000404097981 */ /* 0x002ee8000c1e1900 */
[----:B------:R-:W3:Y:S04]  /*0050*/  LDG.E R10, desc[UR4][R4.64+0x4] ;  /* 0x00000404040a7981 */ /* 0x000ee8000c1e1900 */
[----:B------:R-:W4:Y:S04]  /*0060*/  LDG.E R13, desc[UR4][R4.64+0x10] ;  /* 0x00001004040d7981 */ /* 0x000f28000c1e1900 */
        /* <DEDUP_REMOVED lines=10> */
[----:B------:R1:W5:Y:S04]  /*0110*/  LDG.E R20, desc[UR4][R4.64+0x2c] ;  /* 0x00002c0404147981 */ /* 0x000368000c1e1900 */
[----:B------:R1:W5:Y:S04]  /*0120*/  LDG.E R23, desc[UR4][R4.64+0x38] ;  /* 0x0000380404177981 */ /* 0x000368000c1e1900 */
[----:B--2---:R1:W5:Y:S04]  /*0130*/  LDG.E R0, desc[UR4][R2.64] ;  /* 0x0000000402007981 */ /* 0x004368000c1e1900 */
[----:B------:R1:W5:Y:S04]  /*0140*/  LDG.E R7, desc[UR4][R2.64+0x4] ;  /* 0x0000040402077981 */ /* 0x000368000c1e1900 */
[----:B------:R1:W5:Y:S04]  /*0150*/  LDG.E R24, desc[UR4][R4.64+0x3c] ;  /* 0x00003c0404187981 */ /* 0x000368000c1e1900 */
[----:B------:R1:W5:Y:S04]  /*0160*/  LDG.E R6, desc[UR4][R2.64+0x8] ;  /* 0x0000080402067981 */ /* 0x000368000c1e1900 */
[----:B------:R1:W5:Y:S01]  /*0170*/  LDG.E R8, desc[UR4][R2.64+0xc] ;  /* 0x00000c0402087981 */ /* 0x000362000c1e1900 */
[----:B------:R-:W2:Y:S02]  /*0180*/  S2R R25, SR_TID.X ;  /* 0x0000000000197919 */ /* 0x000ea40000002100 */
[----:B--2---:R-:W-:Y:S01]  /*0190*/  LOP3.LUT P0, RZ, R25, 0x1f, RZ, 0xc0, !PT ;  /* 0x0000001f19ff7812 */ /* 0x004fe2000780c0ff */
[----:B---3--:R-:W-:Y:S01]  /*01a0*/  FADD R10, R9, R10 ;  /* 0x0000000a090a7221 */ /* 0x008fe20000000000 */
[----:B----4-:R-:W-:-:S03]  /*01b0*/  FADD R14, R13, R14 ;  /* 0x0000000e0d0e7221 */ /* 0x010fc60000000000 */
[----:B------:R-:W-:Y:S01]  /*01c0*/  FADD R11, R11, R10 ;  /* 0x0000000a0b0b7221 */ /* 0x000fe20000000000 */
[----:B------:R-:W-:-:S03]  /*01d0*/  FADD R15, R15, R14 ;  /* 0x0000000e0f0f7221 */ /* 0x000fc60000000000 */
[----:B------:R-:W-:Y:S01]  /*01e0*/  FADD R11, R12, R11 ;  /* 0x0000000b0c0b7221 */ /* 0x000fe20000000000 */
[----:B------:R-:W-:-:S04]  /*01f0*/  FADD R16, R16, R15 ;  /* 0x0000000f10107221 */ /* 0x000fc80000000000 */
[----:B------:R-:W-:Y:S01]  /*0200*/  FADD R11, R11, R16 ;  /* 0x000000100b0b7221 */ /* 0x000fe20000000000 */
[----:B------:R-:W-:-:S04]  /*0210*/  FADD R18, R17, R18 ;  /* 0x0000001211127221 */ /* 0x000fc80000000000 */
[----:B------:R-:W-:Y:S01]  /*0220*/  FADD R19, R19, R18 ;  /* 0x0000001213137221 */ /* 0x000fe20000000000 */
[----:B------:R-:W-:Y:S01]  /*0230*/  FADD R22, R21, R22 ;  /* 0x0000001615167221 */ /* 0x000fe20000000000 */
[----:B-1----:R-:W-:Y:S06]  /*0240*/  @P0 EXIT ;  /* 0x000000000000094d */ /* 0x002fec0003800000 */
[----:B------:R-:W0:Y:S01]  /*0250*/  LDC.64 R2, c[0x0][0x220] ;  /* 0x00008800ff027b82 */ /* 0x000e220000000a00 */
[----:B-----5:R-:W-:Y:S01]  /*0260*/  FADD R20, R20, R19 ;  /* 0x0000001314147221 */ /* 0x020fe20000000000 */
[----:B------:R-:W-:Y:S01]  /*0270*/  FADD R23, R23, R22 ;  /* 0x0000001617177221 */ /* 0x000fe20000000000 */
[----:B------:R-:W-:Y:S02]  /*0280*/  FADD R7, R0, R7 ;  /* 0x0000000700077221 */ /* 0x000fe40000000000 */
[----:B------:R-:W-:Y:S01]  /*0290*/  FADD R20, R11, R20 ;  /* 0x000000140b147221 */ /* 0x000fe20000000000 */
[----:B------:R-:W-:Y:S01]  /*02a0*/  FADD R23, R24, R23 ;  /* 0x0000001718177221 */ /* 0x000fe20000000000 */
[----:B------:R-:W-:-:S03]  /*02b0*/  FADD R7, R6, R7 ;  /* 0x0000000706077221 */ /* 0x000fc60000000000 */
[----:B------:R-:W-:Y:S01]  /*02c0*/  FADD R20, R23, R20 ;  /* 0x0000001417147221 */ /* 0x000fe20000000000 */
[----:B------:R-:W-:-:S03]  /*02d0*/  FADD R7, R8, R7 ;  /* 0x0000000708077221 */ /* 0x000fc60000000000 */
[----:B------:R-:W-:-:S04]  /*02e0*/  FMUL R20, R20, 0.25 ;  /* 0x3e80000014147820 */ /* 0x000fc80000400000 */
[----:B------:R-:W-:-:S05]  /*02f0*/  FFMA R7, R7, 0.25, -R20 ;  /* 0x3e80000007077823 */ /* 0x000fca0000000814 */
[----:B0-----:R-:W-:Y:S01]  /*0300*/  STG.E desc[UR4][R2.64], R7 ;  /* 0x0000000702007986 */ /* 0x001fe2000c101904 */
[----:B------:R-:W-:Y:S05]  /*0310*/  EXIT ;  /* 0x000000000000794d */ /* 0x000fea0003800000 */
.L_x_0:
[----:B------:R-:W-:-:S00]  /*0320*/  BRA `(.L_x_0) ;  /* 0xfffffffc00fc7947 */ /* 0x000fc0000383ffff */
[----:B------:R-:W-:-:S00]  /*0330*/  NOP ;  /* 0x0000000000007918 */ /* 0x000fc00000000000 */
        /* <DEDUP_REMOVED lines=12> */
.L_x_1:


//--------------------- .nv.constant0.triton_poi_fused_mean_sub_sum_2 --------------------------
	.section	.nv.constant0.triton_poi_fused_mean_sub_sum_2,"a",@progbits
	.sectionflags	@""
	.align	4
.nv.constant0.triton_poi_fused_mean_sub_sum_2:
	.zero		552
